//
// Generated by NVIDIA NVVM Compiler
//
// Compiler Build ID: CL-36424714
// Cuda compilation tools, release 13.0, V13.0.88
// Based on NVVM 20.0.0
//

.version 9.0
.target sm_100
.address_size 64

	// .globl	expkernel_32

.visible .entry expkernel_32(
	.param .u32 expkernel_32_param_0,
	.param .u64 .ptr .align 1 expkernel_32_param_1,
	.param .u64 .ptr .align 1 expkernel_32_param_2
)
{
	.reg .pred 	%p<2>;
	.reg .b32 	%r<8>;
	.reg .b32 	%f<14>;
	.reg .b64 	%rd<8>;

	ld.param.u32 	%r2, [expkernel_32_param_0];
	ld.param.u64 	%rd1, [expkernel_32_param_1];
	ld.param.u64 	%rd2, [expkernel_32_param_2];
	mov.u32 	%r3, %tid.x;
	mov.u32 	%r4, %ctaid.x;
	mov.u32 	%r5, %ntid.x;
	mad.lo.s32 	%r1, %r4, %r5, %r3;
	setp.ge.s32 	%p1, %r1, %r2;
	@%p1 bra 	$L__BB0_2;
	cvta.to.global.u64 	%rd3, %rd1;
	cvta.to.global.u64 	%rd4, %rd2;
	mul.wide.s32 	%rd5, %r1, 4;
	add.s64 	%rd6, %rd3, %rd5;
	ld.global.f32 	%f1, [%rd6];
	fma.rn.f32 	%f2, %f1, 0f3BBB989D, 0f3F000000;
	cvt.sat.f32.f32 	%f3, %f2;
	mov.f32 	%f4, 0f4B400001;
	mov.f32 	%f5, 0f437C0000;
	fma.rm.f32 	%f6, %f3, %f5, %f4;
	add.f32 	%f7, %f6, 0fCB40007F;
	neg.f32 	%f8, %f7;
	fma.rn.f32 	%f9, %f1, 0f3FB8AA3B, %f8;
	fma.rn.f32 	%f10, %f1, 0f32A57060, %f9;
	mov.b32 	%r6, %f6;
	shl.b32 	%r7, %r6, 23;
	mov.b32 	%f11, %r7;
	ex2.approx.ftz.f32 	%f12, %f10;
	mul.f32 	%f13, %f12, %f11;
	add.s64 	%rd7, %rd4, %rd5;
	st.global.f32 	[%rd7], %f13;
$L__BB0_2:
	ret;

}


// ===== COMPILED SASS (sm_100) =====

	.target	sm_100

	.elftype	@"ET_EXEC"


//--------------------- .note.nv.tkinfo           --------------------------
	.section	.note.nv.tkinfo,"",@"SHT_NOTE"
	.sectionflags	@"SHF_NOTE_NV_TKINFO"
	.tkinfo
        /*0018*/ 	.word	0x00000002
        /*0030*/ 	.string	""
        /*0030*/ 	.string	"ptxas"
        /*0030*/ 	.string	"Cuda compilation tools, release 13.0, V13.0.88"
        /*0030*/ 	.string	"Build cuda_13.0.r13.0/compiler.36424714_0"
        /*0030*/ 	.string	"-arch sm_100 -m 64 "



//--------------------- .note.nv.cuinfo           --------------------------
	.section	.note.nv.cuinfo,"",@"SHT_NOTE"
	.sectionflags	@"SHF_NOTE_NV_CUINFO"
        /*0018*/ 	.short	0x0002
        /*001a*/ 	.short	0x0064
        /*001c*/ 	.short	0x0082
	.zero		2


//--------------------- .nv.info                  --------------------------
	.section	.nv.info,"",@"SHT_CUDA_INFO"
	.align	4


	//----- nvinfo : EIATTR_REGCOUNT
	.align		4
        /*0000*/ 	.byte	0x04, 0x2f
        /*0002*/ 	.short	(.L_1 - .L_0)
	.align		4
.L_0:
        /*0004*/ 	.word	index@(expkernel_32)
        /*0008*/ 	.word	0x0000000c


	//----- nvinfo : EIATTR_FRAME_SIZE
	.align		4
.L_1:
        /*000c*/ 	.byte	0x04, 0x11
        /*000e*/ 	.short	(.L_3 - .L_2)
	.align		4
.L_2:
        /*0010*/ 	.word	index@(expkernel_32)
        /*0014*/ 	.word	0x00000000


	//----- nvinfo : EIATTR_MIN_STACK_SIZE
	.align		4
.L_3:
        /*0018*/ 	.byte	0x04, 0x12
        /*001a*/ 	.short	(.L_5 - .L_4)
	.align		4
.L_4:
        /*001c*/ 	.word	index@(expkernel_32)
        /*0020*/ 	.word	0x00000000
.L_5:


//--------------------- .nv.compat                --------------------------
	.section	.nv.compat,"",@"SHT_CUDA_COMPAT_INFO"
	.align	4
        /*0000*/ 	.byte	0x02, 0x09, 0x00, 0x00, 0x02, 0x02, 0x01, 0x00, 0x02, 0x05, 0x05, 0x00, 0x03, 0x07, 0x01, 0x01
        /*0010*/ 	.byte	0x02, 0x03, 0x00, 0x00, 0x02, 0x06, 0x01, 0x00, 0x04, 0x0b, 0x08, 0x00, 0x09, 0x00, 0x00, 0x00
        /*0020*/ 	.byte	0x00, 0x00, 0x00, 0x00


//--------------------- .nv.info.expkernel_32     --------------------------
	.section	.nv.info.expkernel_32,"",@"SHT_CUDA_INFO"
	.sectionflags	@""
	.align	4


	//----- nvinfo : EIATTR_CUDA_API_VERSION
	.align		4
        /*0000*/ 	.byte	0x04, 0x37
        /*0002*/ 	.short	(.L_7 - .L_6)
.L_6:
        /*0004*/ 	.word	0x00000082


	//----- nvinfo : EIATTR_KPARAM_INFO
	.align		4
.L_7:
        /*0008*/ 	.byte	0x04, 0x17
        /*000a*/ 	.short	(.L_9 - .L_8)
.L_8:
        /*000c*/ 	.word	0x00000000
        /*0010*/ 	.short	0x0002
        /*0012*/ 	.short	0x0010
        /*0014*/ 	.byte	0x00, 0xf5, 0x21, 0x00


	//----- nvinfo : EIATTR_KPARAM_INFO
	.align		4
.L_9:
        /*0018*/ 	.byte	0x04, 0x17
        /*001a*/ 	.short	(.L_11 - .L_10)
.L_10:
        /*001c*/ 	.word	0x00000000
        /*0020*/ 	.short	0x0001
        /*0022*/ 	.short	0x0008
        /*0024*/ 	.byte	0x00, 0xf5, 0x21, 0x00


	//----- nvinfo : EIATTR_KPARAM_INFO
	.align		4
.L_11:
        /*0028*/ 	.byte	0x04, 0x17
        /*002a*/ 	.short	(.L_13 - .L_12)
.L_12:
        /*002c*/ 	.word	0x00000000
        /*0030*/ 	.short	0x0000
        /*0032*/ 	.short	0x0000
        /*0034*/ 	.byte	0x00, 0xf0, 0x11, 0x00


	//----- nvinfo : EIATTR_SPARSE_MMA_MASK
	.align		4
.L_13:
        /*0038*/ 	.byte	0x03, 0x50
        /*003a*/ 	.short	0x0000


	//----- nvinfo : EIATTR_MAXREG_COUNT
	.align		4
        /*003c*/ 	.byte	0x03, 0x1b
        /*003e*/ 	.short	0x00ff


	//----- nvinfo : EIATTR_MERCURY_ISA_VERSION
	.align		4
        /*0040*/ 	.byte	0x03, 0x5f
        /*0042*/ 	.short	0x0101


	//----- nvinfo : EIATTR_VRC_CTA_INIT_COUNT
	.align		4
        /*0044*/ 	.byte	0x02, 0x4a
	.zero		1
	.zero		1


	//----- nvinfo : EIATTR_EXIT_INSTR_OFFSETS
	.align		4
        /*0048*/ 	.byte	0x04, 0x1c
        /*004a*/ 	.short	(.L_15 - .L_14)


	//   ....[0]....
.L_14:
        /*004c*/ 	.word	0x00000070


	//   ....[1]....
        /*0050*/ 	.word	0x00000190


	//----- nvinfo : EIATTR_CBANK_PARAM_SIZE
	.align		4
.L_15:
        /*0054*/ 	.byte	0x03, 0x19
        /*0056*/ 	.short	0x0018


	//----- nvinfo : EIATTR_PARAM_CBANK
	.align		4
        /*0058*/ 	.byte	0x04, 0x0a
        /*005a*/ 	.short	(.L_17 - .L_16)
	.align		4
.L_16:
        /*005c*/ 	.word	index@(.nv.constant0.expkernel_32)
        /*0060*/ 	.short	0x0380
        /*0062*/ 	.short	0x0018


	//----- nvinfo : EIATTR_SW_WAR
	.align		4
.L_17:
        /*0064*/ 	.byte	0x04, 0x36
        /*0066*/ 	.short	(.L_19 - .L_18)
.L_18:
        /*0068*/ 	.word	0x00000008
.L_19:


//--------------------- .nv.callgraph             --------------------------
	.section	.nv.callgraph,"",@"SHT_CUDA_CALLGRAPH"
	.align	4
	.sectionentsize	8
	.align		4
        /*0000*/ 	.word	0x00000000
	.align		4
        /*0004*/ 	.word	0xffffffff
	.align		4
        /*0008*/ 	.word	0x00000000
	.align		4
        /*000c*/ 	.word	0xfffffffe
	.align		4
        /*0010*/ 	.word	0x00000000
	.align		4
        /*0014*/ 	.word	0xfffffffd
	.align		4
        /*0018*/ 	.word	0x00000000
	.align		4
        /*001c*/ 	.word	0xfffffffc


//--------------------- .text.expkernel_32        --------------------------
	.section	.text.expkernel_32,"ax",@progbits
	.align	128
        .global         expkernel_32
        .type           expkernel_32,@function
        .size           expkernel_32,(.L_x_1 - expkernel_32)
        .other          expkernel_32,@"STO_CUDA_ENTRY STV_DEFAULT"
expkernel_32:
.text.expkernel_32:
[----:B------:R-:W-:Y:S01]  /*0000*/  LDC R1, c[0x0][0x37c] ;  /* 0x0000df00ff017b82 */ /* 0x000fe20000000800 */
[----:B------:R-:W0:Y:S07]  /*0010*/  S2R R7, SR_TID.X ;  /* 0x0000000000077919 */ /* 0x000e2e0000002100 */
[----:B------:R-:W0:Y:S01]  /*0020*/  S2UR UR4, SR_CTAID.X ;  /* 0x00000000000479c3 */ /* 0x000e220000002500 */
[----:B------:R-:W1:Y:S07]  /*0030*/  LDCU UR5, c[0x0][0x380] ;  /* 0x00007000ff0577ac */ /* 0x000e6e0008000800 */
[----:B------:R-:W0:Y:S02]  /*0040*/  LDC R0, c[0x0][0x360] ;  /* 0x0000d800ff007b82 */ /* 0x000e240000000800 */
[----:B0-----:R-:W-:-:S05]  /*0050*/  IMAD R7, R0, UR4, R7 ;  /* 0x0000000400077c24 */ /* 0x001fca000f8e0207 */
[----:B-1----:R-:W-:-:S13]  /*0060*/  ISETP.GE.AND P0, PT, R7, UR5, PT ;  /* 0x0000000507007c0c */ /* 0x002fda000bf06270 */
[----:B------:R-:W-:Y:S05]  /*0070*/  @P0 EXIT ;  /* 0x000000000000094d */ /* 0x000fea0003800000 */
[----:B------:R-:W0:Y:S01]  /*0080*/  LDC.64 R2, c[0x0][0x388] ;  /* 0x0000e200ff027b82 */ /* 0x000e220000000a00 */
[----:B------:R-:W1:Y:S01]  /*0090*/  LDCU.64 UR4, c[0x0][0x358] ;  /* 0x00006b00ff0477ac */ /* 0x000e620008000a00 */
[----:B0-----:R-:W-:-:S06]  /*00a0*/  IMAD.WIDE R2, R7, 0x4, R2 ;  /* 0x0000000407027825 */ /* 0x001fcc00078e0202 */
[----:B-1----:R-:W2:Y:S01]  /*00b0*/  LDG.E R2, desc[UR4][R2.64] ;  /* 0x0000000402027981 */ /* 0x002ea2000c1e1900 */
[----:B------:R-:W-:Y:S01]  /*00c0*/  HFMA2 R5, -RZ, RZ, 0.96630859375, -0.0022525787353515625 ;  /* 0x3bbb989dff057431 */ /* 0x000fe200000001ff */
[----:B------:R-:W-:-:S04]  /*00d0*/  MOV R9, 0x437c0000 ;  /* 0x437c000000097802 */ /* 0x000fc80000000f00 */
[----:B--2---:R-:W-:Y:S02]  /*00e0*/  FFMA.SAT R0, R2, R5, 0.5 ;  /* 0x3f00000002007423 */ /* 0x004fe40000002005 */
[----:B------:R-:W0:Y:S02]  /*00f0*/  LDC.64 R4, c[0x0][0x390] ;  /* 0x0000e400ff047b82 */ /* 0x000e240000000a00 */
[----:B------:R-:W-:-:S04]  /*0100*/  FFMA.RM R0, R0, R9, 12582913 ;  /* 0x4b40000100007423 */ /* 0x000fc80000004009 */
[C---:B------:R-:W-:Y:S01]  /*0110*/  FADD R9, R0.reuse, -12583039 ;  /* 0xcb40007f00097421 */ /* 0x040fe20000000000 */
[----:B------:R-:W-:-:S03]  /*0120*/  SHF.L.U32 R0, R0, 0x17, RZ ;  /* 0x0000001700007819 */ /* 0x000fc600000006ff */
[----:B------:R-:W-:-:S04]  /*0130*/  FFMA R9, R2, 1.4426950216293334961, -R9 ;  /* 0x3fb8aa3b02097823 */ /* 0x000fc80000000809 */
[----:B------:R-:W-:-:S06]  /*0140*/  FFMA R9, R2, 1.925963033500011079e-08, R9 ;  /* 0x32a5706002097823 */ /* 0x000fcc0000000009 */
[----:B------:R-:W1:Y:S01]  /*0150*/  MUFU.EX2 R9, R9 ;  /* 0x0000000900097308 */ /* 0x000e620000000800 */
[----:B0-----:R-:W-:-:S04]  /*0160*/  IMAD.WIDE R2, R7, 0x4, R4 ;  /* 0x0000000407027825 */ /* 0x001fc800078e0204 */
[----:B-1----:R-:W-:-:S05]  /*0170*/  FMUL R5, R0, R9 ;  /* 0x0000000900057220 */ /* 0x002fca0000400000 */
[----:B------:R-:W-:Y:S01]  /*0180*/  STG.E desc[UR4][R2.64], R5 ;  /* 0x0000000502007986 */ /* 0x000fe2000c101904 */
[----:B------:R-:W-:Y:S05]  /*0190*/  EXIT ;  /* 0x000000000000794d */ /* 0x000fea0003800000 */
.L_x_0:
[----:B------:R-:W-:-:S00]  /*01a0*/  BRA `(.L_x_0) ;  /* 0xfffffffc00fc7947 */ /* 0x000fc0000383ffff */
[----:B------:R-:W-:-:S00]  /*01b0*/  NOP ;  /* 0x0000000000007918 */ /* 0x000fc00000000000 */
        /* <DEDUP_REMOVED lines=12> */
.L_x_1:


//--------------------- .nv.shared.reserved.0     --------------------------
	.section	.nv.shared.reserved.0,"aw",@nobits
	.weak		__nv_reservedSMEM_offset_0_alias
	.size		__nv_reservedSMEM_offset_0_alias, 0, 64
	.other		__nv_reservedSMEM_offset_0_alias,@"STO_CUDA_RESERVED_SHARED STV_DEFAULT"
__nv_reservedSMEM_offset_0_alias:
	.zero		0
	.zero		64


//--------------------- .nv.constant0.expkernel_32 --------------------------
	.section	.nv.constant0.expkernel_32,"a",@progbits
	.sectionflags	@""
	.align	4
.nv.constant0.expkernel_32:
	.zero		920


//--------------------- SYMBOLS --------------------------

	.type		.nv.reservedSmem.offset0,@object
	.size		.nv.reservedSmem.offset0,0x4
